//
// Generated by NVIDIA NVVM Compiler
//
// Compiler Build ID: CL-36424714
// Cuda compilation tools, release 13.0, V13.0.88
// Based on NVVM 20.0.0
//

.version 9.0
.target sm_100
.address_size 64

	// .globl	_Z12mseKernelOptPKfS0_mPf
// _ZZ12mseKernelOptPKfS0_mPfE8warpSums has been demoted

.visible .entry _Z12mseKernelOptPKfS0_mPf(
	.param .u64 .ptr .align 1 _Z12mseKernelOptPKfS0_mPf_param_0,
	.param .u64 .ptr .align 1 _Z12mseKernelOptPKfS0_mPf_param_1,
	.param .u64 _Z12mseKernelOptPKfS0_mPf_param_2,
	.param .u64 .ptr .align 1 _Z12mseKernelOptPKfS0_mPf_param_3
)
{
	.reg .pred 	%p<23>;
	.reg .b32 	%r<40>;
	.reg .b32 	%f<75>;
	.reg .b64 	%rd<28>;
	// demoted variable
	.shared .align 4 .b8 _ZZ12mseKernelOptPKfS0_mPfE8warpSums[32];
	ld.param.u64 	%rd10, [_Z12mseKernelOptPKfS0_mPf_param_0];
	ld.param.u64 	%rd11, [_Z12mseKernelOptPKfS0_mPf_param_1];
	ld.param.u64 	%rd8, [_Z12mseKernelOptPKfS0_mPf_param_2];
	ld.param.u64 	%rd9, [_Z12mseKernelOptPKfS0_mPf_param_3];
	cvta.to.global.u64 	%rd1, %rd11;
	cvta.to.global.u64 	%rd2, %rd10;
	mov.u32 	%r1, %tid.x;
	and.b32  	%r2, %r1, 31;
	mov.u32 	%r4, %ctaid.x;
	shl.b32 	%r5, %r4, 11;
	or.b32  	%r3, %r5, %r1;
	cvt.u64.u32 	%rd12, %r3;
	setp.le.u64 	%p1, %rd8, %rd12;
	mul.wide.u32 	%rd13, %r3, 4;
	add.s64 	%rd3, %rd2, %rd13;
	add.s64 	%rd4, %rd1, %rd13;
	mov.f32 	%f67, 0f00000000;
	@%p1 bra 	$L__BB0_2;
	ld.global.nc.f32 	%f22, [%rd3];
	ld.global.nc.f32 	%f23, [%rd4];
	sub.f32 	%f24, %f22, %f23;
	fma.rn.f32 	%f67, %f24, %f24, 0f00000000;
$L__BB0_2:
	add.s32 	%r6, %r3, 256;
	cvt.u64.u32 	%rd14, %r6;
	setp.le.u64 	%p2, %rd8, %rd14;
	@%p2 bra 	$L__BB0_4;
	ld.global.nc.f32 	%f25, [%rd3+1024];
	ld.global.nc.f32 	%f26, [%rd4+1024];
	sub.f32 	%f27, %f25, %f26;
	fma.rn.f32 	%f67, %f27, %f27, %f67;
$L__BB0_4:
	add.s32 	%r7, %r3, 512;
	cvt.u64.u32 	%rd15, %r7;
	setp.le.u64 	%p3, %rd8, %rd15;
	@%p3 bra 	$L__BB0_6;
	ld.global.nc.f32 	%f28, [%rd3+2048];
	ld.global.nc.f32 	%f29, [%rd4+2048];
	sub.f32 	%f30, %f28, %f29;
	fma.rn.f32 	%f67, %f30, %f30, %f67;
$L__BB0_6:
	add.s32 	%r8, %r3, 768;
	cvt.u64.u32 	%rd16, %r8;
	setp.le.u64 	%p4, %rd8, %rd16;
	@%p4 bra 	$L__BB0_8;
	ld.global.nc.f32 	%f31, [%rd3+3072];
	ld.global.nc.f32 	%f32, [%rd4+3072];
	sub.f32 	%f33, %f31, %f32;
	fma.rn.f32 	%f67, %f33, %f33, %f67;
$L__BB0_8:
	add.s32 	%r9, %r3, 1024;
	cvt.u64.u32 	%rd17, %r9;
	setp.le.u64 	%p5, %rd8, %rd17;
	@%p5 bra 	$L__BB0_10;
	ld.global.nc.f32 	%f34, [%rd3+4096];
	ld.global.nc.f32 	%f35, [%rd4+4096];
	sub.f32 	%f36, %f34, %f35;
	fma.rn.f32 	%f67, %f36, %f36, %f67;
$L__BB0_10:
	add.s32 	%r10, %r3, 1280;
	cvt.u64.u32 	%rd5, %r10;
	setp.le.u64 	%p6, %rd8, %rd5;
	@%p6 bra 	$L__BB0_12;
	shl.b64 	%rd18, %rd5, 2;
	add.s64 	%rd19, %rd2, %rd18;
	ld.global.nc.f32 	%f37, [%rd19];
	add.s64 	%rd20, %rd1, %rd18;
	ld.global.nc.f32 	%f38, [%rd20];
	sub.f32 	%f39, %f37, %f38;
	fma.rn.f32 	%f67, %f39, %f39, %f67;
$L__BB0_12:
	add.s32 	%r11, %r3, 1536;
	cvt.u64.u32 	%rd6, %r11;
	setp.le.u64 	%p7, %rd8, %rd6;
	@%p7 bra 	$L__BB0_14;
	shl.b64 	%rd21, %rd6, 2;
	add.s64 	%rd22, %rd2, %rd21;
	ld.global.nc.f32 	%f40, [%rd22];
	add.s64 	%rd23, %rd1, %rd21;
	ld.global.nc.f32 	%f41, [%rd23];
	sub.f32 	%f42, %f40, %f41;
	fma.rn.f32 	%f67, %f42, %f42, %f67;
$L__BB0_14:
	add.s32 	%r12, %r3, 1792;
	cvt.u64.u32 	%rd7, %r12;
	setp.le.u64 	%p8, %rd8, %rd7;
	@%p8 bra 	$L__BB0_16;
	shl.b64 	%rd24, %rd7, 2;
	add.s64 	%rd25, %rd2, %rd24;
	ld.global.nc.f32 	%f43, [%rd25];
	add.s64 	%rd26, %rd1, %rd24;
	ld.global.nc.f32 	%f44, [%rd26];
	sub.f32 	%f45, %f43, %f44;
	fma.rn.f32 	%f67, %f45, %f45, %f67;
$L__BB0_16:
	mov.b32 	%r13, %f67;
	shfl.sync.down.b32	%r14|%p9, %r13, 16, 31, -1;
	mov.b32 	%f46, %r14;
	add.f32 	%f47, %f67, %f46;
	mov.b32 	%r15, %f47;
	shfl.sync.down.b32	%r16|%p10, %r15, 8, 31, -1;
	mov.b32 	%f48, %r16;
	add.f32 	%f49, %f47, %f48;
	mov.b32 	%r17, %f49;
	shfl.sync.down.b32	%r18|%p11, %r17, 4, 31, -1;
	mov.b32 	%f50, %r18;
	add.f32 	%f51, %f49, %f50;
	mov.b32 	%r19, %f51;
	shfl.sync.down.b32	%r20|%p12, %r19, 2, 31, -1;
	mov.b32 	%f52, %r20;
	add.f32 	%f53, %f51, %f52;
	mov.b32 	%r21, %f53;
	shfl.sync.down.b32	%r22|%p13, %r21, 1, 31, -1;
	mov.b32 	%f54, %r22;
	add.f32 	%f17, %f53, %f54;
	setp.ne.s32 	%p14, %r2, 0;
	@%p14 bra 	$L__BB0_18;
	shr.u32 	%r23, %r1, 3;
	and.b32  	%r24, %r23, 124;
	mov.u32 	%r25, _ZZ12mseKernelOptPKfS0_mPfE8warpSums;
	add.s32 	%r26, %r25, %r24;
	st.shared.f32 	[%r26], %f17;
$L__BB0_18:
	bar.sync 	0;
	setp.gt.u32 	%p15, %r1, 31;
	@%p15 bra 	$L__BB0_23;
	setp.gt.u32 	%p16, %r2, 7;
	mov.f32 	%f74, 0f00000000;
	@%p16 bra 	$L__BB0_21;
	shl.b32 	%r27, %r2, 2;
	mov.u32 	%r28, _ZZ12mseKernelOptPKfS0_mPfE8warpSums;
	add.s32 	%r29, %r28, %r27;
	ld.shared.f32 	%f74, [%r29];
$L__BB0_21:
	setp.ne.s32 	%p17, %r2, 0;
	mov.b32 	%r30, %f74;
	shfl.sync.down.b32	%r31|%p18, %r30, 16, 31, -1;
	mov.b32 	%f56, %r31;
	add.f32 	%f57, %f74, %f56;
	mov.b32 	%r32, %f57;
	shfl.sync.down.b32	%r33|%p19, %r32, 8, 31, -1;
	mov.b32 	%f58, %r33;
	add.f32 	%f59, %f57, %f58;
	mov.b32 	%r34, %f59;
	shfl.sync.down.b32	%r35|%p20, %r34, 4, 31, -1;
	mov.b32 	%f60, %r35;
	add.f32 	%f61, %f59, %f60;
	mov.b32 	%r36, %f61;
	shfl.sync.down.b32	%r37|%p21, %r36, 2, 31, -1;
	mov.b32 	%f62, %r37;
	add.f32 	%f63, %f61, %f62;
	mov.b32 	%r38, %f63;
	shfl.sync.down.b32	%r39|%p22, %r38, 1, 31, -1;
	mov.b32 	%f64, %r39;
	add.f32 	%f20, %f63, %f64;
	@%p17 bra 	$L__BB0_23;
	cvta.to.global.u64 	%rd27, %rd9;
	atom.global.add.f32 	%f65, [%rd27], %f20;
$L__BB0_23:
	ret;

}


// ===== COMPILED SASS (sm_100) =====

	.target	sm_100

	.elftype	@"ET_EXEC"


//--------------------- .note.nv.tkinfo           --------------------------
	.section	.note.nv.tkinfo,"",@"SHT_NOTE"
	.sectionflags	@"SHF_NOTE_NV_TKINFO"
	.tkinfo
        /*0018*/ 	.word	0x00000002
        /*0030*/ 	.string	""
        /*0030*/ 	.string	"ptxas"
        /*0030*/ 	.string	"Cuda compilation tools, release 13.0, V13.0.88"
        /*0030*/ 	.string	"Build cuda_13.0.r13.0/compiler.36424714_0"
        /*0030*/ 	.string	"-arch sm_100 -m 64 "



//--------------------- .note.nv.cuinfo           --------------------------
	.section	.note.nv.cuinfo,"",@"SHT_NOTE"
	.sectionflags	@"SHF_NOTE_NV_CUINFO"
        /*0018*/ 	.short	0x0002
        /*001a*/ 	.short	0x0064
        /*001c*/ 	.short	0x0082
	.zero		2


//--------------------- .nv.info                  --------------------------
	.section	.nv.info,"",@"SHT_CUDA_INFO"
	.align	4


	//----- nvinfo : EIATTR_REGCOUNT
	.align		4
        /*0000*/ 	.byte	0x04, 0x2f
        /*0002*/ 	.short	(.L_1 - .L_0)
	.align		4
.L_0:
        /*0004*/ 	.word	index@(_Z12mseKernelOptPKfS0_mPf)
        /*0008*/ 	.word	0x0000001e


	//----- nvinfo : EIATTR_FRAME_SIZE
	.align		4
.L_1:
        /*000c*/ 	.byte	0x04, 0x11
        /*000e*/ 	.short	(.L_3 - .L_2)
	.align		4
.L_2:
        /*0010*/ 	.word	index@(_Z12mseKernelOptPKfS0_mPf)
        /*0014*/ 	.word	0x00000000


	//----- nvinfo : EIATTR_MIN_STACK_SIZE
	.align		4
.L_3:
        /*0018*/ 	.byte	0x04, 0x12
        /*001a*/ 	.short	(.L_5 - .L_4)
	.align		4
.L_4:
        /*001c*/ 	.word	index@(_Z12mseKernelOptPKfS0_mPf)
        /*0020*/ 	.word	0x00000000
.L_5:


//--------------------- .nv.compat                --------------------------
	.section	.nv.compat,"",@"SHT_CUDA_COMPAT_INFO"
	.align	4
        /*0000*/ 	.byte	0x02, 0x09, 0x00, 0x00, 0x02, 0x02, 0x01, 0x00, 0x02, 0x05, 0x05, 0x00, 0x03, 0x07, 0x01, 0x01
        /*0010*/ 	.byte	0x02, 0x03, 0x00, 0x00, 0x02, 0x06, 0x01, 0x00, 0x04, 0x0b, 0x08, 0x00, 0x09, 0x00, 0x00, 0x00
        /*0020*/ 	.byte	0x00, 0x00, 0x00, 0x00


//--------------------- .nv.info._Z12mseKernelOptPKfS0_mPf --------------------------
	.section	.nv.info._Z12mseKernelOptPKfS0_mPf,"",@"SHT_CUDA_INFO"
	.sectionflags	@""
	.align	4


	//----- nvinfo : EIATTR_CUDA_API_VERSION
	.align		4
        /*0000*/ 	.byte	0x04, 0x37
        /*0002*/ 	.short	(.L_7 - .L_6)
.L_6:
        /*0004*/ 	.word	0x00000082


	//----- nvinfo : EIATTR_KPARAM_INFO
	.align		4
.L_7:
        /*0008*/ 	.byte	0x04, 0x17
        /*000a*/ 	.short	(.L_9 - .L_8)
.L_8:
        /*000c*/ 	.word	0x00000000
        /*0010*/ 	.short	0x0003
        /*0012*/ 	.short	0x0018
        /*0014*/ 	.byte	0x00, 0xf5, 0x21, 0x00


	//----- nvinfo : EIATTR_KPARAM_INFO
	.align		4
.L_9:
        /*0018*/ 	.byte	0x04, 0x17
        /*001a*/ 	.short	(.L_11 - .L_10)
.L_10:
        /*001c*/ 	.word	0x00000000
        /*0020*/ 	.short	0x0002
        /*0022*/ 	.short	0x0010
        /*0024*/ 	.byte	0x00, 0xf0, 0x21, 0x00


	//----- nvinfo : EIATTR_KPARAM_INFO
	.align		4
.L_11:
        /*0028*/ 	.byte	0x04, 0x17
        /*002a*/ 	.short	(.L_13 - .L_12)
.L_12:
        /*002c*/ 	.word	0x00000000
        /*0030*/ 	.short	0x0001
        /*0032*/ 	.short	0x0008
        /*0034*/ 	.byte	0x00, 0xf5, 0x21, 0x00


	//----- nvinfo : EIATTR_KPARAM_INFO
	.align		4
.L_13:
        /*0038*/ 	.byte	0x04, 0x17
        /*003a*/ 	.short	(.L_15 - .L_14)
.L_14:
        /*003c*/ 	.word	0x00000000
        /*0040*/ 	.short	0x0000
        /*0042*/ 	.short	0x0000
        /*0044*/ 	.byte	0x00, 0xf5, 0x21, 0x00


	//----- nvinfo : EIATTR_SPARSE_MMA_MASK
	.align		4
.L_15:
        /*0048*/ 	.byte	0x03, 0x50
        /*004a*/ 	.short	0x0000


	//----- nvinfo : EIATTR_MAXREG_COUNT
	.align		4
        /*004c*/ 	.byte	0x03, 0x1b
        /*004e*/ 	.short	0x00ff


	//----- nvinfo : EIATTR_NUM_BARRIERS
	.align		4
        /*0050*/ 	.byte	0x02, 0x4c
        /*0052*/ 	.byte	0x01
	.zero		1


	//----- nvinfo : EIATTR_MERCURY_ISA_VERSION
	.align		4
        /*0054*/ 	.byte	0x03, 0x5f
        /*0056*/ 	.short	0x0101


	//----- nvinfo : EIATTR_COOP_GROUP_MASK_REGIDS
	.align		4
        /*0058*/ 	.byte	0x04, 0x29
        /*005a*/ 	.short	(.L_17 - .L_16)


	//   ....[0]....
.L_16:
        /*005c*/ 	.word	0xffffffff


	//   ....[1]....
        /*0060*/ 	.word	0xffffffff


	//   ....[2]....
        /*0064*/ 	.word	0xffffffff


	//   ....[3]....
        /*0068*/ 	.word	0xffffffff


	//   ....[4]....
        /*006c*/ 	.word	0xffffffff


	//   ....[5]....
        /*0070*/ 	.word	0xffffffff


	//   ....[6]....
        /*0074*/ 	.word	0xffffffff


	//   ....[7]....
        /*0078*/ 	.word	0xffffffff


	//   ....[8]....
        /*007c*/ 	.word	0xffffffff


	//   ....[9]....
        /*0080*/ 	.word	0xffffffff


	//----- nvinfo : EIATTR_COOP_GROUP_INSTR_OFFSETS
	.align		4
.L_17:
        /*0084*/ 	.byte	0x04, 0x28
        /*0086*/ 	.short	(.L_19 - .L_18)


	//   ....[0]....
.L_18:
        /*0088*/ 	.word	0x000005b0


	//   ....[1]....
        /*008c*/ 	.word	0x000005d0


	//   ....[2]....
        /*0090*/ 	.word	0x000005f0


	//   ....[3]....
        /*0094*/ 	.word	0x00000630


	//   ....[4]....
        /*0098*/ 	.word	0x00000660


	//   ....[5]....
        /*009c*/ 	.word	0x00000780


	//   ....[6]....
        /*00a0*/ 	.word	0x000007a0


	//   ....[7]....
        /*00a4*/ 	.word	0x000007c0


	//   ....[8]....
        /*00a8*/ 	.word	0x000007e0


	//   ....[9]....
        /*00ac*/ 	.word	0x00000800


	//----- nvinfo : EIATTR_VRC_CTA_INIT_COUNT
	.align		4
.L_19:
        /*00b0*/ 	.byte	0x02, 0x4a
	.zero		1
	.zero		1


	//----- nvinfo : EIATTR_EXIT_INSTR_OFFSETS
	.align		4
        /*00b4*/ 	.byte	0x04, 0x1c
        /*00b6*/ 	.short	(.L_21 - .L_20)


	//   ....[0]....
.L_20:
        /*00b8*/ 	.word	0x00000700


	//   ....[1]....
        /*00bc*/ 	.word	0x00000810


	//   ....[2]....
        /*00c0*/ 	.word	0x00000850


	//----- nvinfo : EIATTR_CBANK_PARAM_SIZE
	.align		4
.L_21:
        /*00c4*/ 	.byte	0x03, 0x19
        /*00c6*/ 	.short	0x0020


	//----- nvinfo : EIATTR_PARAM_CBANK
	.align		4
        /*00c8*/ 	.byte	0x04, 0x0a
        /*00ca*/ 	.short	(.L_23 - .L_22)
	.align		4
.L_22:
        /*00cc*/ 	.word	index@(.nv.constant0._Z12mseKernelOptPKfS0_mPf)
        /*00d0*/ 	.short	0x0380
        /*00d2*/ 	.short	0x0020


	//----- nvinfo : EIATTR_SW_WAR
	.align		4
.L_23:
        /*00d4*/ 	.byte	0x04, 0x36
        /*00d6*/ 	.short	(.L_25 - .L_24)
.L_24:
        /*00d8*/ 	.word	0x00000008
.L_25:


//--------------------- .nv.callgraph             --------------------------
	.section	.nv.callgraph,"",@"SHT_CUDA_CALLGRAPH"
	.align	4
	.sectionentsize	8
	.align		4
        /*0000*/ 	.word	0x00000000
	.align		4
        /*0004*/ 	.word	0xffffffff
	.align		4
        /*0008*/ 	.word	0x00000000
	.align		4
        /*000c*/ 	.word	0xfffffffe
	.align		4
        /*0010*/ 	.word	0x00000000
	.align		4
        /*0014*/ 	.word	0xfffffffd
	.align		4
        /*0018*/ 	.word	0x00000000
	.align		4
        /*001c*/ 	.word	0xfffffffc


//--------------------- .text._Z12mseKernelOptPKfS0_mPf --------------------------
	.section	.text._Z12mseKernelOptPKfS0_mPf,"ax",@progbits
	.align	128
        .global         _Z12mseKernelOptPKfS0_mPf
        .type           _Z12mseKernelOptPKfS0_mPf,@function
        .size           _Z12mseKernelOptPKfS0_mPf,(.L_x_1 - _Z12mseKernelOptPKfS0_mPf)
        .other          _Z12mseKernelOptPKfS0_mPf,@"STO_CUDA_ENTRY STV_DEFAULT"
_Z12mseKernelOptPKfS0_mPf:
.text._Z12mseKernelOptPKfS0_mPf:
[----:B------:R-:W-:Y:S01]  /*0000*/  LDC R1, c[0x0][0x37c] ;  /* 0x0000df00ff017b82 */ /* 0x000fe20000000800 */
[----:B------:R-:W0:Y:S07]  /*0010*/  S2R R21, SR_TID.X ;  /* 0x0000000000157919 */ /* 0x000e2e0000002100 */
[----:B------:R-:W1:Y:S01]  /*0020*/  S2UR UR4, SR_CTAID.X ;  /* 0x00000000000479c3 */ /* 0x000e620000002500 */
[----:B------:R-:W2:Y:S07]  /*0030*/  LDCU.64 UR6, c[0x0][0x390] ;  /* 0x00007200ff0677ac */ /* 0x000eae0008000a00 */
[----:B------:R-:W3:Y:S08]  /*0040*/  LDC.64 R2, c[0x0][0x380] ;  /* 0x0000e000ff027b82 */ /* 0x000ef00000000a00 */
[----:B------:R-:W4:Y:S01]  /*0050*/  LDC.64 R4, c[0x0][0x388] ;  /* 0x0000e200ff047b82 */ /* 0x000f220000000a00 */
[----:B-1----:R-:W-:-:S07]  /*0060*/  USHF.L.U32 UR4, UR4, 0xb, URZ ;  /* 0x0000000b04047899 */ /* 0x002fce00080006ff */
[----:B------:R-:W1:Y:S01]  /*0070*/  LDC.64 R16, c[0x0][0x388] ;  /* 0x0000e200ff107b82 */ /* 0x000e620000000a00 */
[----:B0-----:R-:W-:-:S07]  /*0080*/  LOP3.LUT R19, R21, UR4, RZ, 0xfc, !PT ;  /* 0x0000000415137c12 */ /* 0x001fce000f8efcff */
[----:B------:R-:W0:Y:S01]  /*0090*/  LDC.64 R14, c[0x0][0x380] ;  /* 0x0000e000ff0e7b82 */ /* 0x000e220000000a00 */
[----:B------:R-:W5:Y:S01]  /*00a0*/  LDCU.64 UR4, c[0x0][0x358] ;  /* 0x00006b00ff0477ac */ /* 0x000f620008000a00 */
[C---:B--2---:R-:W-:Y:S01]  /*00b0*/  ISETP.GE.U32.AND P5, PT, R19.reuse, UR6, PT ;  /* 0x0000000613007c0c */ /* 0x044fe2000bfa6070 */
[----:B---3--:R-:W-:-:S03]  /*00c0*/  IMAD.WIDE.U32 R2, R19, 0x4, R2 ;  /* 0x0000000413027825 */ /* 0x008fc600078e0002 */
[----:B------:R-:W-:Y:S01]  /*00d0*/  ISETP.GE.U32.AND.EX P5, PT, RZ, UR7, PT, P5 ;  /* 0x00000007ff007c0c */ /* 0x000fe2000bfa6150 */
[C---:B----4-:R-:W-:Y:S01]  /*00e0*/  IMAD.WIDE.U32 R4, R19.reuse, 0x4, R4 ;  /* 0x0000000413047825 */ /* 0x050fe200078e0004 */
[----:B------:R-:W2:Y:S08]  /*00f0*/  LDC.64 R8, c[0x0][0x388] ;  /* 0x0000e200ff087b82 */ /* 0x000eb00000000a00 */
[----:B------:R-:W3:Y:S03]  /*0100*/  LDC.64 R6, c[0x0][0x380] ;  /* 0x0000e000ff067b82 */ /* 0x000ee60000000a00 */
[----:B-----5:R-:W4:Y:S04]  /*0110*/  @!P5 LDG.E.CONSTANT R0, desc[UR4][R2.64] ;  /* 0x000000040200d981 */ /* 0x020f28000c1e9900 */
[----:B------:R-:W4:Y:S01]  /*0120*/  @!P5 LDG.E.CONSTANT R13, desc[UR4][R4.64] ;  /* 0x00000004040dd981 */ /* 0x000f22000c1e9900 */
[C---:B------:R-:W-:Y:S01]  /*0130*/  VIADD R22, R19.reuse, 0x500 ;  /* 0x0000050013167836 */ /* 0x040fe20000000000 */
[C---:B------:R-:W-:Y:S01]  /*0140*/  IADD3 R10, PT, PT, R19.reuse, 0x100, RZ ;  /* 0x00000100130a7810 */ /* 0x040fe20007ffe0ff */
[C---:B------:R-:W-:Y:S01]  /*0150*/  VIADD R23, R19.reuse, 0x600 ;  /* 0x0000060013177836 */ /* 0x040fe20000000000 */
[C---:B------:R-:W-:Y:S01]  /*0160*/  IADD3 R24, PT, PT, R19.reuse, 0x200, RZ ;  /* 0x0000020013187810 */ /* 0x040fe20007ffe0ff */
[----:B------:R-:W-:Y:S01]  /*0170*/  VIADD R20, R19, 0x700 ;  /* 0x0000070013147836 */ /* 0x000fe20000000000 */
[----:B------:R-:W-:Y:S01]  /*0180*/  ISETP.GE.U32.AND P2, PT, R22, UR6, PT ;  /* 0x0000000616007c0c */ /* 0x000fe2000bf46070 */
[----:B------:R-:W-:Y:S01]  /*0190*/  IMAD.MOV.U32 R18, RZ, RZ, RZ ;  /* 0x000000ffff127224 */ /* 0x000fe200078e00ff */
[----:B------:R-:W-:-:S02]  /*01a0*/  ISETP.GE.U32.AND P1, PT, R23, UR6, PT ;  /* 0x0000000617007c0c */ /* 0x000fc4000bf26070 */
[----:B------:R-:W-:Y:S02]  /*01b0*/  ISETP.GE.U32.AND.EX P2, PT, RZ, UR7, PT, P2 ;  /* 0x00000007ff007c0c */ /* 0x000fe4000bf46120 */
[----:B------:R-:W-:Y:S02]  /*01c0*/  ISETP.GE.U32.AND P4, PT, R10, UR6, PT ;  /* 0x000000060a007c0c */ /* 0x000fe4000bf86070 */
[----:B------:R-:W5:Y:S01]  /*01d0*/  LDC.64 R10, c[0x0][0x380] ;  /* 0x0000e000ff0a7b82 */ /* 0x000f620000000a00 */
[----:B------:R-:W-:Y:S02]  /*01e0*/  ISETP.GE.U32.AND.EX P1, PT, RZ, UR7, PT, P1 ;  /* 0x00000007ff007c0c */ /* 0x000fe4000bf26110 */
[----:B------:R-:W-:Y:S02]  /*01f0*/  ISETP.GE.U32.AND P0, PT, R20, UR6, PT ;  /* 0x0000000614007c0c */ /* 0x000fe4000bf06070 */
[----:B------:R-:W-:Y:S02]  /*0200*/  ISETP.GE.U32.AND P3, PT, R24, UR6, PT ;  /* 0x0000000618007c0c */ /* 0x000fe4000bf66070 */
[----:B------:R-:W-:-:S02]  /*0210*/  ISETP.GE.U32.AND.EX P0, PT, RZ, UR7, PT, P0 ;  /* 0x00000007ff007c0c */ /* 0x000fc4000bf06100 */
[----:B------:R-:W-:Y:S01]  /*0220*/  @!P2 IMAD.SHL.U32 R27, R22, 0x4, RZ ;  /* 0x00000004161ba824 */ /* 0x000fe200078e00ff */
[----:B------:R-:W-:Y:S02]  /*0230*/  @!P2 SHF.R.U32.HI R22, RZ, 0x1e, R22 ;  /* 0x0000001eff16a819 */ /* 0x000fe40000011616 */
[----:B------:R-:W-:Y:S02]  /*0240*/  ISETP.GE.U32.AND.EX P4, PT, RZ, UR7, PT, P4 ;  /* 0x00000007ff007c0c */ /* 0x000fe4000bf86140 */
[----:B------:R-:W-:Y:S01]  /*0250*/  @!P1 IMAD.SHL.U32 R25, R23, 0x4, RZ ;  /* 0x0000000417199824 */ /* 0x000fe200078e00ff */
[----:B0-----:R-:W-:Y:S02]  /*0260*/  @!P2 IADD3 R14, P6, PT, R27, R14, RZ ;  /* 0x0000000e1b0ea210 */ /* 0x001fe40007fde0ff */
[----:B------:R-:W-:Y:S02]  /*0270*/  ISETP.GE.U32.AND.EX P3, PT, RZ, UR7, PT, P3 ;  /* 0x00000007ff007c0c */ /* 0x000fe4000bf66130 */
[----:B------:R-:W-:-:S02]  /*0280*/  @!P2 IADD3.X R15, PT, PT, R22, R15, RZ, P6, !PT ;  /* 0x0000000f160fa210 */ /* 0x000fc400037fe4ff */
[----:B---3--:R-:W-:-:S03]  /*0290*/  @!P1 IADD3 R6, P6, PT, R25, R6, RZ ;  /* 0x0000000619069210 */ /* 0x008fc60007fde0ff */
[----:B------:R-:W3:Y:S04]  /*02a0*/  @!P2 LDG.E.CONSTANT R14, desc[UR4][R14.64] ;  /* 0x000000040e0ea981 */ /* 0x000ee8000c1e9900 */
[----:B------:R-:W3:Y:S01]  /*02b0*/  @!P4 LDG.E.CONSTANT R24, desc[UR4][R4.64+0x400] ;  /* 0x000400040418c981 */ /* 0x000ee2000c1e9900 */
[----:B----4-:R-:W-:Y:S02]  /*02c0*/  @!P5 FADD R0, R0, -R13 ;  /* 0x8000000d0000d221 */ /* 0x010fe40000000000 */
[----:B------:R-:W0:Y:S02]  /*02d0*/  LDC.64 R12, c[0x0][0x388] ;  /* 0x0000e200ff0c7b82 */ /* 0x000e240000000a00 */
[----:B------:R-:W-:Y:S01]  /*02e0*/  @!P5 FFMA R18, R0, R0, RZ ;  /* 0x000000000012d223 */ /* 0x000fe200000000ff */
[----:B-1----:R-:W-:-:S02]  /*02f0*/  @!P2 IADD3 R16, P5, PT, R27, R16, RZ ;  /* 0x000000101b10a210 */ /* 0x002fc40007fbe0ff */
[----:B------:R-:W-:Y:S01]  /*0300*/  @!P1 SHF.R.U32.HI R0, RZ, 0x1e, R23 ;  /* 0x0000001eff009819 */ /* 0x000fe20000011617 */
[----:B------:R-:W-:Y:S01]  /*0310*/  @!P0 IMAD.SHL.U32 R23, R20, 0x4, RZ ;  /* 0x0000000414178824 */ /* 0x000fe200078e00ff */
[----:B------:R-:W-:Y:S01]  /*0320*/  @!P0 SHF.R.U32.HI R20, RZ, 0x1e, R20 ;  /* 0x0000001eff148819 */ /* 0x000fe20000011614 */
[----:B------:R-:W-:Y:S01]  /*0330*/  @!P2 IMAD.X R17, R22, 0x1, R17, P5 ;  /* 0x000000011611a824 */ /* 0x000fe200028e0611 */
[----:B--2---:R-:W-:Y:S01]  /*0340*/  @!P1 IADD3 R8, P5, PT, R25, R8, RZ ;  /* 0x0000000819089210 */ /* 0x004fe20007fbe0ff */
[----:B------:R-:W2:Y:S01]  /*0350*/  @!P3 LDG.E.CONSTANT R22, desc[UR4][R2.64+0x800] ;  /* 0x000800040216b981 */ /* 0x000ea2000c1e9900 */
[C---:B------:R-:W-:Y:S02]  /*0360*/  @!P1 IADD3.X R7, PT, PT, R0.reuse, R7, RZ, P6, !PT ;  /* 0x0000000700079210 */ /* 0x040fe400037fe4ff */
[----:B-----5:R-:W-:Y:S01]  /*0370*/  @!P0 IADD3 R10, P6, PT, R23, R10, RZ ;  /* 0x0000000a170a8210 */ /* 0x020fe20007fde0ff */
[----:B------:R-:W-:Y:S01]  /*0380*/  @!P1 IMAD.X R9, R0, 0x1, R9, P5 ;  /* 0x0000000100099824 */ /* 0x000fe200028e0609 */
[----:B------:R-:W3:Y:S01]  /*0390*/  @!P4 LDG.E.CONSTANT R25, desc[UR4][R2.64+0x400] ;  /* 0x000400040219c981 */ /* 0x000ee2000c1e9900 */
[C---:B------:R-:W-:Y:S01]  /*03a0*/  VIADD R0, R19.reuse, 0x300 ;  /* 0x0000030013007836 */ /* 0x040fe20000000000 */
[----:B------:R-:W-:Y:S01]  /*03b0*/  @!P0 IADD3.X R11, PT, PT, R20, R11, RZ, P6, !PT ;  /* 0x0000000b140b8210 */ /* 0x000fe200037fe4ff */
[----:B------:R-:W-:Y:S01]  /*03c0*/  VIADD R19, R19, 0x400 ;  /* 0x0000040013137836 */ /* 0x000fe20000000000 */
[----:B------:R-:W4:Y:S02]  /*03d0*/  @!P2 LDG.E.CONSTANT R17, desc[UR4][R16.64] ;  /* 0x000000041011a981 */ /* 0x000f24000c1e9900 */
[----:B------:R-:W-:-:S02]  /*03e0*/  ISETP.GE.U32.AND P6, PT, R0, UR6, PT ;  /* 0x0000000600007c0c */ /* 0x000fc4000bfc6070 */
[----:B------:R-:W5:Y:S01]  /*03f0*/  @!P1 LDG.E.CONSTANT R6, desc[UR4][R6.64] ;  /* 0x0000000406069981 */ /* 0x000f62000c1e9900 */
[----:B0-----:R-:W-:-:S03]  /*0400*/  @!P0 IADD3 R12, P5, PT, R23, R12, RZ ;  /* 0x0000000c170c8210 */ /* 0x001fc60007fbe0ff */
[----:B------:R-:W2:Y:S02]  /*0410*/  @!P3 LDG.E.CONSTANT R23, desc[UR4][R4.64+0x800] ;  /* 0x000800040417b981 */ /* 0x000ea4000c1e9900 */
[----:B------:R-:W-:Y:S01]  /*0420*/  @!P0 IMAD.X R13, R20, 0x1, R13, P5 ;  /* 0x00000001140d8824 */ /* 0x000fe200028e060d */
[----:B------:R-:W-:Y:S01]  /*0430*/  ISETP.GE.U32.AND.EX P5, PT, RZ, UR7, PT, P6 ;  /* 0x00000007ff007c0c */ /* 0x000fe2000bfa6160 */
[----:B------:R-:W5:Y:S01]  /*0440*/  @!P1 LDG.E.CONSTANT R9, desc[UR4][R8.64] ;  /* 0x0000000408099981 */ /* 0x000f62000c1e9900 */
[----:B------:R-:W-:-:S03]  /*0450*/  ISETP.GE.U32.AND P6, PT, R19, UR6, PT ;  /* 0x0000000613007c0c */ /* 0x000fc6000bfc6070 */
[----:B------:R-:W5:Y:S01]  /*0460*/  @!P0 LDG.E.CONSTANT R10, desc[UR4][R10.64] ;  /* 0x000000040a0a8981 */ /* 0x000f62000c1e9900 */
[----:B------:R-:W-:-:S03]  /*0470*/  ISETP.GE.U32.AND.EX P6, PT, RZ, UR7, PT, P6 ;  /* 0x00000007ff007c0c */ /* 0x000fc6000bfc6160 */
[----:B------:R-:W5:Y:S04]  /*0480*/  @!P0 LDG.E.CONSTANT R13, desc[UR4][R12.64] ;  /* 0x000000040c0d8981 */ /* 0x000f68000c1e9900 */
[----:B------:R-:W5:Y:S04]  /*0490*/  @!P5 LDG.E.CONSTANT R0, desc[UR4][R2.64+0xc00] ;  /* 0x000c00040200d981 */ /* 0x000f68000c1e9900 */
[----:B------:R-:W5:Y:S04]  /*04a0*/  @!P5 LDG.E.CONSTANT R19, desc[UR4][R4.64+0xc00] ;  /* 0x000c00040413d981 */ /* 0x000f68000c1e9900 */
[----:B------:R-:W5:Y:S04]  /*04b0*/  @!P6 LDG.E.CONSTANT R20, desc[UR4][R2.64+0x1000] ;  /* 0x001000040214e981 */ /* 0x000f68000c1e9900 */
[----:B------:R-:W5:Y:S01]  /*04c0*/  @!P6 LDG.E.CONSTANT R27, desc[UR4][R4.64+0x1000] ;  /* 0x00100004041be981 */ /* 0x000f62000c1e9900 */
[----:B---3--:R-:W-:-:S04]  /*04d0*/  @!P4 FADD R25, R25, -R24 ;  /* 0x800000181919c221 */ /* 0x008fc80000000000 */
[----:B------:R-:W-:Y:S01]  /*04e0*/  @!P4 FFMA R18, R25, R25, R18 ;  /* 0x000000191912c223 */ /* 0x000fe20000000012 */
[----:B--2---:R-:W-:-:S04]  /*04f0*/  @!P3 FADD R23, R22, -R23 ;  /* 0x800000171617b221 */ /* 0x004fc80000000000 */
[----:B------:R-:W-:Y:S01]  /*0500*/  @!P3 FFMA R18, R23, R23, R18 ;  /* 0x000000171712b223 */ /* 0x000fe20000000012 */
[----:B----4-:R-:W-:Y:S01]  /*0510*/  @!P2 FADD R17, R14, -R17 ;  /* 0x800000110e11a221 */ /* 0x010fe20000000000 */
[----:B-----5:R-:W-:Y:S01]  /*0520*/  @!P1 FADD R9, R6, -R9 ;  /* 0x8000000906099221 */ /* 0x020fe20000000000 */
[----:B------:R-:W-:-:S04]  /*0530*/  @!P5 FADD R19, R0, -R19 ;  /* 0x800000130013d221 */ /* 0x000fc80000000000 */
[----:B------:R-:W-:Y:S01]  /*0540*/  @!P5 FFMA R18, R19, R19, R18 ;  /* 0x000000131312d223 */ /* 0x000fe20000000012 */
[----:B------:R-:W-:-:S04]  /*0550*/  @!P6 FADD R27, R20, -R27 ;  /* 0x8000001b141be221 */ /* 0x000fc80000000000 */
[----:B------:R-:W-:-:S04]  /*0560*/  @!P6 FFMA R18, R27, R27, R18 ;  /* 0x0000001b1b12e223 */ /* 0x000fc80000000012 */
[----:B------:R-:W-:Y:S01]  /*0570*/  @!P2 FFMA R18, R17, R17, R18 ;  /* 0x000000111112a223 */ /* 0x000fe20000000012 */
[----:B------:R-:W-:-:S03]  /*0580*/  @!P0 FADD R13, R10, -R13 ;  /* 0x8000000d0a0d8221 */ /* 0x000fc60000000000 */
[----:B------:R-:W-:-:S04]  /*0590*/  @!P1 FFMA R18, R9, R9, R18 ;  /* 0x0000000909129223 */ /* 0x000fc80000000012 */
[----:B------:R-:W-:-:S05]  /*05a0*/  @!P0 FFMA R18, R13, R13, R18 ;  /* 0x0000000d0d128223 */ /* 0x000fca0000000012 */
[----:B------:R-:W0:Y:S02]  /*05b0*/  SHFL.DOWN PT, R3, R18, 0x10, 0x1f ;  /* 0x0a001f0012037f89 */ /* 0x000e2400000e0000 */
[----:B0-----:R-:W-:-:S05]  /*05c0*/  FADD R3, R3, R18 ;  /* 0x0000001203037221 */ /* 0x001fca0000000000 */
[----:B------:R-:W0:Y:S02]  /*05d0*/  SHFL.DOWN PT, R0, R3, 0x8, 0x1f ;  /* 0x09001f0003007f89 */ /* 0x000e2400000e0000 */
[----:B0-----:R-:W-:-:S05]  /*05e0*/  FADD R2, R3, R0 ;  /* 0x0000000003027221 */ /* 0x001fca0000000000 */
[----:B------:R-:W0:Y:S01]  /*05f0*/  SHFL.DOWN PT, R5, R2, 0x4, 0x1f ;  /* 0x08801f0002057f89 */ /* 0x000e2200000e0000 */
[----:B------:R-:W-:-:S04]  /*0600*/  LOP3.LUT R0, R21, 0x1f, RZ, 0xc0, !PT ;  /* 0x0000001f15007812 */ /* 0x000fc800078ec0ff */
[----:B------:R-:W-:Y:S01]  /*0610*/  ISETP.NE.AND P0, PT, R0, RZ, PT ;  /* 0x000000ff0000720c */ /* 0x000fe20003f05270 */
[----:B0-----:R-:W-:-:S05]  /*0620*/  FADD R5, R2, R5 ;  /* 0x0000000502057221 */ /* 0x001fca0000000000 */
[----:B------:R-:W0:Y:S07]  /*0630*/  SHFL.DOWN PT, R4, R5, 0x2, 0x1f ;  /* 0x08401f0005047f89 */ /* 0x000e2e00000e0000 */
[----:B------:R-:W1:Y:S01]  /*0640*/  @!P0 S2R R9, SR_CgaCtaId ;  /* 0x0000000000098919 */ /* 0x000e620000008800 */
[----:B0-----:R-:W-:-:S05]  /*0650*/  FADD R4, R5, R4 ;  /* 0x0000000405047221 */ /* 0x001fca0000000000 */
[----:B------:R-:W0:Y:S01]  /*0660*/  SHFL.DOWN PT, R7, R4, 0x1, 0x1f ;  /* 0x08201f0004077f89 */ /* 0x000e2200000e0000 */
[----:B------:R-:W-:Y:S02]  /*0670*/  @!P0 MOV R6, 0x400 ;  /* 0x0000040000068802 */ /* 0x000fe40000000f00 */
[----:B------:R-:W-:Y:S02]  /*0680*/  @!P0 SHF.R.U32.HI R3, RZ, 0x3, R21 ;  /* 0x00000003ff038819 */ /* 0x000fe40000011615 */
[----:B-1----:R-:W-:Y:S02]  /*0690*/  @!P0 LEA R6, R9, R6, 0x18 ;  /* 0x0000000609068211 */ /* 0x002fe400078ec0ff */
[----:B------:R-:W-:-:S04]  /*06a0*/  @!P0 LOP3.LUT R3, R3, 0x7c, RZ, 0xc0, !PT ;  /* 0x0000007c03038812 */ /* 0x000fc800078ec0ff */
[----:B------:R-:W-:Y:S01]  /*06b0*/  @!P0 IADD3 R3, PT, PT, R3, R6, RZ ;  /* 0x0000000603038210 */ /* 0x000fe20007ffe0ff */
[----:B0-----:R-:W-:-:S05]  /*06c0*/  FADD R2, R4, R7 ;  /* 0x0000000704027221 */ /* 0x001fca0000000000 */
[----:B------:R0:W-:Y:S01]  /*06d0*/  @!P0 STS [R3], R2 ;  /* 0x0000000203008388 */ /* 0x0001e20000000800 */
[----:B------:R-:W-:Y:S01]  /*06e0*/  BAR.SYNC.DEFER_BLOCKING 0x0 ;  /* 0x0000000000007b1d */ /* 0x000fe20000010000 */
[----:B------:R-:W-:-:S13]  /*06f0*/  ISETP.GT.U32.AND P1, PT, R21, 0x1f, PT ;  /* 0x0000001f1500780c */ /* 0x000fda0003f24070 */
[----:B0-----:R-:W-:Y:S05]  /*0700*/  @P1 EXIT ;  /* 0x000000000000194d */ /* 0x001fea0003800000 */
[----:B------:R-:W-:-:S13]  /*0710*/  ISETP.GT.U32.AND P1, PT, R0, 0x7, PT ;  /* 0x000000070000780c */ /* 0x000fda0003f24070 */
[----:B------:R-:W0:Y:S01]  /*0720*/  @!P1 S2R R3, SR_CgaCtaId ;  /* 0x0000000000039919 */ /* 0x000e220000008800 */
[----:B------:R-:W-:-:S04]  /*0730*/  @!P1 MOV R2, 0x400 ;  /* 0x0000040000029802 */ /* 0x000fc80000000f00 */
[----:B0-----:R-:W-:Y:S01]  /*0740*/  @!P1 LEA R3, R3, R2, 0x18 ;  /* 0x0000000203039211 */ /* 0x001fe200078ec0ff */
[----:B------:R-:W-:-:S03]  /*0750*/  IMAD.MOV.U32 R2, RZ, RZ, RZ ;  /* 0x000000ffff027224 */ /* 0x000fc600078e00ff */
[----:B------:R-:W-:-:S05]  /*0760*/  @!P1 LEA R0, R0, R3, 0x2 ;  /* 0x0000000300009211 */ /* 0x000fca00078e10ff */
[----:B------:R-:W0:Y:S04]  /*0770*/  @!P1 LDS R2, [R0] ;  /* 0x0000000000029984 */ /* 0x000e280000000800 */
[----:B0-----:R-:W0:Y:S02]  /*0780*/  SHFL.DOWN PT, R3, R2, 0x10, 0x1f ;  /* 0x0a001f0002037f89 */ /* 0x001e2400000e0000 */
[----:B0-----:R-:W-:-:S05]  /*0790*/  FADD R3, R3, R2 ;  /* 0x0000000203037221 */ /* 0x001fca0000000000 */
[----:B------:R-:W0:Y:S02]  /*07a0*/  SHFL.DOWN PT, R4, R3, 0x8, 0x1f ;  /* 0x09001f0003047f89 */ /* 0x000e2400000e0000 */
[----:B0-----:R-:W-:-:S05]  /*07b0*/  FADD R4, R3, R4 ;  /* 0x0000000403047221 */ /* 0x001fca0000000000 */
[----:B------:R-:W0:Y:S02]  /*07c0*/  SHFL.DOWN PT, R5, R4, 0x4, 0x1f ;  /* 0x08801f0004057f89 */ /* 0x000e2400000e0000 */
[----:B0-----:R-:W-:-:S05]  /*07d0*/  FADD R5, R4, R5 ;  /* 0x0000000504057221 */ /* 0x001fca0000000000 */
[----:B------:R-:W0:Y:S02]  /*07e0*/  SHFL.DOWN PT, R6, R5, 0x2, 0x1f ;  /* 0x08401f0005067f89 */ /* 0x000e2400000e0000 */
[----:B0-----:R-:W-:-:S05]  /*07f0*/  FADD R6, R5, R6 ;  /* 0x0000000605067221 */ /* 0x001fca0000000000 */
[----:B------:R0:W1:Y:S01]  /*0800*/  SHFL.DOWN PT, R7, R6, 0x1, 0x1f ;  /* 0x08201f0006077f89 */ /* 0x00006200000e0000 */
[----:B------:R-:W-:Y:S05]  /*0810*/  @P0 EXIT ;  /* 0x000000000000094d */ /* 0x000fea0003800000 */
[----:B------:R-:W2:Y:S01]  /*0820*/  LDC.64 R2, c[0x0][0x398] ;  /* 0x0000e600ff027b82 */ /* 0x000ea20000000a00 */
[----:B-1----:R-:W-:-:S05]  /*0830*/  FADD R7, R6, R7 ;  /* 0x0000000706077221 */ /* 0x002fca0000000000 */
[----:B--2---:R-:W-:Y:S01]  /*0840*/  REDG.E.ADD.F32.FTZ.RN.STRONG.GPU desc[UR4][R2.64], R7 ;  /* 0x00000007020079a6 */ /* 0x004fe2000c12f304 */
[----:B------:R-:W-:Y:S05]  /*0850*/  EXIT ;  /* 0x000000000000794d */ /* 0x000fea0003800000 */
.L_x_0:
[----:B------:R-:W-:-:S00]  /*0860*/  BRA `(.L_x_0) ;  /* 0xfffffffc00fc7947 */ /* 0x000fc0000383ffff */
[----:B------:R-:W-:-:S00]  /*0870*/  NOP ;  /* 0x0000000000007918 */ /* 0x000fc00000000000 */
        /* <DEDUP_REMOVED lines=8> */
.L_x_1:


//--------------------- .nv.shared._Z12mseKernelOptPKfS0_mPf --------------------------
	.section	.nv.shared._Z12mseKernelOptPKfS0_mPf,"aw",@nobits
	.sectionflags	@""
	.align	4
.nv.shared._Z12mseKernelOptPKfS0_mPf:
	.zero		1056


//--------------------- .nv.shared.reserved.0     --------------------------
	.section	.nv.shared.reserved.0,"aw",@nobits
	.weak		__nv_reservedSMEM_offset_0_alias
	.size		__nv_reservedSMEM_offset_0_alias, 0, 64
	.other		__nv_reservedSMEM_offset_0_alias,@"STO_CUDA_RESERVED_SHARED STV_DEFAULT"
__nv_reservedSMEM_offset_0_alias:
	.zero		0
	.zero		64


//--------------------- .nv.constant0._Z12mseKernelOptPKfS0_mPf --------------------------
	.section	.nv.constant0._Z12mseKernelOptPKfS0_mPf,"a",@progbits
	.sectionflags	@""
	.align	4
.nv.constant0._Z12mseKernelOptPKfS0_mPf:
	.zero		928


//--------------------- SYMBOLS --------------------------

	.type		.nv.reservedSmem.offset0,@object
	.size		.nv.reservedSmem.offset0,0x4
	.type		.nv.reservedSmem.cap,@object
	.size		.nv.reservedSmem.cap,0x4
